//
// Generated by NVIDIA NVVM Compiler
//
// Compiler Build ID: CL-36424714
// Cuda compilation tools, release 13.0, V13.0.88
// Based on NVVM 20.0.0
//

.version 9.0
.target sm_100
.address_size 64

	// .globl	_Z9addOffsetPii

.visible .entry _Z9addOffsetPii(
	.param .u64 .ptr .align 1 _Z9addOffsetPii_param_0,
	.param .u32 _Z9addOffsetPii_param_1
)
{
	.reg .pred 	%p<2>;
	.reg .b32 	%r<8>;
	.reg .b64 	%rd<5>;

	ld.param.u64 	%rd1, [_Z9addOffsetPii_param_0];
	ld.param.u32 	%r2, [_Z9addOffsetPii_param_1];
	mov.u32 	%r3, %tid.x;
	mov.u32 	%r4, %ctaid.x;
	mov.u32 	%r5, %ntid.x;
	mad.lo.s32 	%r1, %r4, %r5, %r3;
	setp.ge.s32 	%p1, %r1, %r2;
	@%p1 bra 	$L__BB0_2;
	cvta.to.global.u64 	%rd2, %rd1;
	mul.wide.s32 	%rd3, %r1, 4;
	add.s64 	%rd4, %rd2, %rd3;
	ld.global.u32 	%r6, [%rd4];
	add.s32 	%r7, %r6, 3;
	st.global.u32 	[%rd4], %r7;
$L__BB0_2:
	ret;

}


// ===== COMPILED SASS (sm_100) =====

	.target	sm_100

	.elftype	@"ET_EXEC"


//--------------------- .note.nv.tkinfo           --------------------------
	.section	.note.nv.tkinfo,"",@"SHT_NOTE"
	.sectionflags	@"SHF_NOTE_NV_TKINFO"
	.tkinfo
        /*0018*/ 	.word	0x00000002
        /*0030*/ 	.string	""
        /*0030*/ 	.string	"ptxas"
        /*0030*/ 	.string	"Cuda compilation tools, release 13.0, V13.0.88"
        /*0030*/ 	.string	"Build cuda_13.0.r13.0/compiler.36424714_0"
        /*0030*/ 	.string	"-arch sm_100 -m 64 "



//--------------------- .note.nv.cuinfo           --------------------------
	.section	.note.nv.cuinfo,"",@"SHT_NOTE"
	.sectionflags	@"SHF_NOTE_NV_CUINFO"
        /*0018*/ 	.short	0x0002
        /*001a*/ 	.short	0x0064
        /*001c*/ 	.short	0x0082
	.zero		2


//--------------------- .nv.info                  --------------------------
	.section	.nv.info,"",@"SHT_CUDA_INFO"
	.align	4


	//----- nvinfo : EIATTR_REGCOUNT
	.align		4
        /*0000*/ 	.byte	0x04, 0x2f
        /*0002*/ 	.short	(.L_1 - .L_0)
	.align		4
.L_0:
        /*0004*/ 	.word	index@(_Z9addOffsetPii)
        /*0008*/ 	.word	0x00000008


	//----- nvinfo : EIATTR_FRAME_SIZE
	.align		4
.L_1:
        /*000c*/ 	.byte	0x04, 0x11
        /*000e*/ 	.short	(.L_3 - .L_2)
	.align		4
.L_2:
        /*0010*/ 	.word	index@(_Z9addOffsetPii)
        /*0014*/ 	.word	0x00000000


	//----- nvinfo : EIATTR_MIN_STACK_SIZE
	.align		4
.L_3:
        /*0018*/ 	.byte	0x04, 0x12
        /*001a*/ 	.short	(.L_5 - .L_4)
	.align		4
.L_4:
        /*001c*/ 	.word	index@(_Z9addOffsetPii)
        /*0020*/ 	.word	0x00000000
.L_5:


//--------------------- .nv.compat                --------------------------
	.section	.nv.compat,"",@"SHT_CUDA_COMPAT_INFO"
	.align	4
        /*0000*/ 	.byte	0x02, 0x09, 0x00, 0x00, 0x02, 0x02, 0x01, 0x00, 0x02, 0x05, 0x05, 0x00, 0x03, 0x07, 0x01, 0x01
        /*0010*/ 	.byte	0x02, 0x03, 0x00, 0x00, 0x02, 0x06, 0x01, 0x00, 0x04, 0x0b, 0x08, 0x00, 0x09, 0x00, 0x00, 0x00
        /*0020*/ 	.byte	0x00, 0x00, 0x00, 0x00


//--------------------- .nv.info._Z9addOffsetPii  --------------------------
	.section	.nv.info._Z9addOffsetPii,"",@"SHT_CUDA_INFO"
	.sectionflags	@""
	.align	4


	//----- nvinfo : EIATTR_CUDA_API_VERSION
	.align		4
        /*0000*/ 	.byte	0x04, 0x37
        /*0002*/ 	.short	(.L_7 - .L_6)
.L_6:
        /*0004*/ 	.word	0x00000082


	//----- nvinfo : EIATTR_KPARAM_INFO
	.align		4
.L_7:
        /*0008*/ 	.byte	0x04, 0x17
        /*000a*/ 	.short	(.L_9 - .L_8)
.L_8:
        /*000c*/ 	.word	0x00000000
        /*0010*/ 	.short	0x0001
        /*0012*/ 	.short	0x0008
        /*0014*/ 	.byte	0x00, 0xf0, 0x11, 0x00


	//----- nvinfo : EIATTR_KPARAM_INFO
	.align		4
.L_9:
        /*0018*/ 	.byte	0x04, 0x17
        /*001a*/ 	.short	(.L_11 - .L_10)
.L_10:
        /*001c*/ 	.word	0x00000000
        /*0020*/ 	.short	0x0000
        /*0022*/ 	.short	0x0000
        /*0024*/ 	.byte	0x00, 0xf5, 0x21, 0x00


	//----- nvinfo : EIATTR_SPARSE_MMA_MASK
	.align		4
.L_11:
        /*0028*/ 	.byte	0x03, 0x50
        /*002a*/ 	.short	0x0000


	//----- nvinfo : EIATTR_MAXREG_COUNT
	.align		4
        /*002c*/ 	.byte	0x03, 0x1b
        /*002e*/ 	.short	0x00ff


	//----- nvinfo : EIATTR_MERCURY_ISA_VERSION
	.align		4
        /*0030*/ 	.byte	0x03, 0x5f
        /*0032*/ 	.short	0x0101


	//----- nvinfo : EIATTR_VRC_CTA_INIT_COUNT
	.align		4
        /*0034*/ 	.byte	0x02, 0x4a
	.zero		1
	.zero		1


	//----- nvinfo : EIATTR_EXIT_INSTR_OFFSETS
	.align		4
        /*0038*/ 	.byte	0x04, 0x1c
        /*003a*/ 	.short	(.L_13 - .L_12)


	//   ....[0]....
.L_12:
        /*003c*/ 	.word	0x00000070


	//   ....[1]....
        /*0040*/ 	.word	0x000000e0


	//----- nvinfo : EIATTR_CBANK_PARAM_SIZE
	.align		4
.L_13:
        /*0044*/ 	.byte	0x03, 0x19
        /*0046*/ 	.short	0x000c


	//----- nvinfo : EIATTR_PARAM_CBANK
	.align		4
        /*0048*/ 	.byte	0x04, 0x0a
        /*004a*/ 	.short	(.L_15 - .L_14)
	.align		4
.L_14:
        /*004c*/ 	.word	index@(.nv.constant0._Z9addOffsetPii)
        /*0050*/ 	.short	0x0380
        /*0052*/ 	.short	0x000c


	//----- nvinfo : EIATTR_SW_WAR
	.align		4
.L_15:
        /*0054*/ 	.byte	0x04, 0x36
        /*0056*/ 	.short	(.L_17 - .L_16)
.L_16:
        /*0058*/ 	.word	0x00000008
.L_17:


//--------------------- .nv.callgraph             --------------------------
	.section	.nv.callgraph,"",@"SHT_CUDA_CALLGRAPH"
	.align	4
	.sectionentsize	8
	.align		4
        /*0000*/ 	.word	0x00000000
	.align		4
        /*0004*/ 	.word	0xffffffff
	.align		4
        /*0008*/ 	.word	0x00000000
	.align		4
        /*000c*/ 	.word	0xfffffffe
	.align		4
        /*0010*/ 	.word	0x00000000
	.align		4
        /*0014*/ 	.word	0xfffffffd
	.align		4
        /*0018*/ 	.word	0x00000000
	.align		4
        /*001c*/ 	.word	0xfffffffc


//--------------------- .text._Z9addOffsetPii     --------------------------
	.section	.text._Z9addOffsetPii,"ax",@progbits
	.align	128
        .global         _Z9addOffsetPii
        .type           _Z9addOffsetPii,@function
        .size           _Z9addOffsetPii,(.L_x_1 - _Z9addOffsetPii)
        .other          _Z9addOffsetPii,@"STO_CUDA_ENTRY STV_DEFAULT"
_Z9addOffsetPii:
.text._Z9addOffsetPii:
[----:B------:R-:W-:Y:S01]  /*0000*/  LDC R1, c[0x0][0x37c] ;  /* 0x0000df00ff017b82 */ /* 0x000fe20000000800 */
[----:B------:R-:W0:Y:S07]  /*0010*/  S2R R5, SR_TID.X ;  /* 0x0000000000057919 */ /* 0x000e2e0000002100 */
[----:B------:R-:W0:Y:S01]  /*0020*/  S2UR UR4, SR_CTAID.X ;  /* 0x00000000000479c3 */ /* 0x000e220000002500 */
[----:B------:R-:W1:Y:S07]  /*0030*/  LDCU UR5, c[0x0][0x388] ;  /* 0x00007100ff0577ac */ /* 0x000e6e0008000800 */
[----:B------:R-:W0:Y:S02]  /*0040*/  LDC R0, c[0x0][0x360] ;  /* 0x0000d800ff007b82 */ /* 0x000e240000000800 */
[----:B0-----:R-:W-:-:S05]  /*0050*/  IMAD R5, R0, UR4, R5 ;  /* 0x0000000400057c24 */ /* 0x001fca000f8e0205 */
[----:B-1----:R-:W-:-:S13]  /*0060*/  ISETP.GE.AND P0, PT, R5, UR5, PT ;  /* 0x0000000505007c0c */ /* 0x002fda000bf06270 */
[----:B------:R-:W-:Y:S05]  /*0070*/  @P0 EXIT ;  /* 0x000000000000094d */ /* 0x000fea0003800000 */
[----:B------:R-:W0:Y:S01]  /*0080*/  LDC.64 R2, c[0x0][0x380] ;  /* 0x0000e000ff027b82 */ /* 0x000e220000000a00 */
[----:B------:R-:W1:Y:S01]  /*0090*/  LDCU.64 UR4, c[0x0][0x358] ;  /* 0x00006b00ff0477ac */ /* 0x000e620008000a00 */
[----:B0-----:R-:W-:-:S05]  /*00a0*/  IMAD.WIDE R2, R5, 0x4, R2 ;  /* 0x0000000405027825 */ /* 0x001fca00078e0202 */
[----:B-1----:R-:W2:Y:S02]  /*00b0*/  LDG.E R0, desc[UR4][R2.64] ;  /* 0x0000000402007981 */ /* 0x002ea4000c1e1900 */
[----:B--2---:R-:W-:-:S05]  /*00c0*/  IADD3 R5, PT, PT, R0, 0x3, RZ ;  /* 0x0000000300057810 */ /* 0x004fca0007ffe0ff */
[----:B------:R-:W-:Y:S01]  /*00d0*/  STG.E desc[UR4][R2.64], R5 ;  /* 0x0000000502007986 */ /* 0x000fe2000c101904 */
[----:B------:R-:W-:Y:S05]  /*00e0*/  EXIT ;  /* 0x000000000000794d */ /* 0x000fea0003800000 */
.L_x_0:
[----:B------:R-:W-:-:S00]  /*00f0*/  BRA `(.L_x_0) ;  /* 0xfffffffc00fc7947 */ /* 0x000fc0000383ffff */
[----:B------:R-:W-:-:S00]  /*0100*/  NOP ;  /* 0x0000000000007918 */ /* 0x000fc00000000000 */
[----:B------:R-:W-:-:S00]  /*0110*/  NOP ;  /* 0x0000000000007918 */ /* 0x000fc00000000000 */
[----:B------:R-:W-:-:S00]  /*0120*/  NOP ;  /* 0x0000000000007918 */ /* 0x000fc00000000000 */
[----:B------:R-:W-:-:S00]  /*0130*/  NOP ;  /* 0x0000000000007918 */ /* 0x000fc00000000000 */
[----:B------:R-:W-:-:S00]  /*0140*/  NOP ;  /* 0x0000000000007918 */ /* 0x000fc00000000000 */
[----:B------:R-:W-:-:S00]  /*0150*/  NOP ;  /* 0x0000000000007918 */ /* 0x000fc00000000000 */
[----:B------:R-:W-:-:S00]  /*0160*/  NOP ;  /* 0x0000000000007918 */ /* 0x000fc00000000000 */
[----:B------:R-:W-:-:S00]  /*0170*/  NOP ;  /* 0x0000000000007918 */ /* 0x000fc00000000000 */
.L_x_1:


//--------------------- .nv.shared.reserved.0     --------------------------
	.section	.nv.shared.reserved.0,"aw",@nobits
	.weak		__nv_reservedSMEM_offset_0_alias
	.size		__nv_reservedSMEM_offset_0_alias, 0, 64
	.other		__nv_reservedSMEM_offset_0_alias,@"STO_CUDA_RESERVED_SHARED STV_DEFAULT"
__nv_reservedSMEM_offset_0_alias:
	.zero		0
	.zero		64


//--------------------- .nv.constant0._Z9addOffsetPii --------------------------
	.section	.nv.constant0._Z9addOffsetPii,"a",@progbits
	.sectionflags	@""
	.align	4
.nv.constant0._Z9addOffsetPii:
	.zero		908


//--------------------- SYMBOLS --------------------------

	.type		.nv.reservedSmem.offset0,@object
	.size		.nv.reservedSmem.offset0,0x4
